//
// Generated by NVIDIA NVVM Compiler
//
// Compiler Build ID: CL-36424714
// Cuda compilation tools, release 13.0, V13.0.88
// Based on NVVM 20.0.0
//

.version 9.0
.target sm_100
.address_size 64

	// .globl	_Z8cal_cudaPiiiiiiiii

.visible .entry _Z8cal_cudaPiiiiiiiii(
	.param .u64 .ptr .align 1 _Z8cal_cudaPiiiiiiiii_param_0,
	.param .u32 _Z8cal_cudaPiiiiiiiii_param_1,
	.param .u32 _Z8cal_cudaPiiiiiiiii_param_2,
	.param .u32 _Z8cal_cudaPiiiiiiiii_param_3,
	.param .u32 _Z8cal_cudaPiiiiiiiii_param_4,
	.param .u32 _Z8cal_cudaPiiiiiiiii_param_5,
	.param .u32 _Z8cal_cudaPiiiiiiiii_param_6,
	.param .u32 _Z8cal_cudaPiiiiiiiii_param_7,
	.param .u32 _Z8cal_cudaPiiiiiiiii_param_8
)
{
	.reg .pred 	%p<15>;
	.reg .b32 	%r<60>;
	.reg .b64 	%rd<9>;

	ld.param.u64 	%rd4, [_Z8cal_cudaPiiiiiiiii_param_0];
	ld.param.u32 	%r33, [_Z8cal_cudaPiiiiiiiii_param_1];
	ld.param.u32 	%r34, [_Z8cal_cudaPiiiiiiiii_param_3];
	ld.param.u32 	%r35, [_Z8cal_cudaPiiiiiiiii_param_4];
	ld.param.u32 	%r37, [_Z8cal_cudaPiiiiiiiii_param_5];
	ld.param.u32 	%r36, [_Z8cal_cudaPiiiiiiiii_param_6];
	ld.param.u32 	%r38, [_Z8cal_cudaPiiiiiiiii_param_7];
	ld.param.u32 	%r39, [_Z8cal_cudaPiiiiiiiii_param_8];
	cvta.to.global.u64 	%rd1, %rd4;
	add.s32 	%r1, %r39, %r37;
	add.s32 	%r2, %r38, %r36;
	mov.u32 	%r40, %ctaid.x;
	add.s32 	%r53, %r37, %r40;
	setp.ge.s32 	%p2, %r53, %r1;
	@%p2 bra 	$L__BB0_17;
	mov.u32 	%r41, %ctaid.y;
	add.s32 	%r4, %r36, %r41;
	mul.lo.s32 	%r5, %r35, %r34;
	add.s32 	%r42, %r5, %r34;
	setp.gt.s32 	%p3, %r34, 0;
	setp.lt.s32 	%p4, %r5, %r33;
	and.pred  	%p1, %p3, %p4;
	mov.u32 	%r6, %tid.y;
	mov.u32 	%r7, %ntid.y;
	mov.u32 	%r8, %ntid.x;
	min.s32 	%r9, %r42, %r33;
	mov.u32 	%r10, %nctaid.y;
	not.pred 	%p6, %p1;
$L__BB0_2:
	setp.ge.s32 	%p5, %r4, %r2;
	@%p5 bra 	$L__BB0_16;
	mul.lo.s32 	%r43, %r53, %r34;
	add.s32 	%r44, %r43, %r34;
	min.s32 	%r12, %r44, %r33;
	mov.u32 	%r45, %tid.x;
	add.s32 	%r13, %r43, %r45;
	mov.u32 	%r54, %r4;
$L__BB0_4:
	mul.lo.s32 	%r15, %r54, %r34;
	add.s32 	%r46, %r15, %r34;
	min.s32 	%r16, %r46, %r33;
	@%p6 bra 	$L__BB0_15;
	add.s32 	%r17, %r15, %r6;
	mov.u32 	%r55, %r5;
$L__BB0_6:
	setp.ge.s32 	%p7, %r13, %r12;
	@%p7 bra 	$L__BB0_14;
	mad.lo.s32 	%r19, %r55, %r33, %r17;
	mov.u32 	%r56, %r13;
$L__BB0_8:
	setp.ge.s32 	%p8, %r17, %r16;
	@%p8 bra 	$L__BB0_13;
	mul.lo.s32 	%r47, %r56, %r33;
	add.s32 	%r48, %r47, %r55;
	mul.wide.s32 	%rd5, %r48, 4;
	add.s64 	%rd2, %rd1, %rd5;
	add.s32 	%r58, %r17, %r47;
	mov.u32 	%r57, %r19;
	mov.u32 	%r59, %r17;
$L__BB0_10:
	ld.global.u32 	%r49, [%rd2];
	mul.wide.s32 	%rd6, %r57, 4;
	add.s64 	%rd7, %rd1, %rd6;
	ld.global.u32 	%r50, [%rd7];
	add.s32 	%r25, %r50, %r49;
	mul.wide.s32 	%rd8, %r58, 4;
	add.s64 	%rd3, %rd1, %rd8;
	ld.global.u32 	%r51, [%rd3];
	setp.ge.s32 	%p9, %r25, %r51;
	@%p9 bra 	$L__BB0_12;
	st.global.u32 	[%rd3], %r25;
$L__BB0_12:
	add.s32 	%r59, %r59, %r7;
	add.s32 	%r58, %r58, %r7;
	add.s32 	%r57, %r57, %r7;
	setp.lt.s32 	%p10, %r59, %r16;
	@%p10 bra 	$L__BB0_10;
$L__BB0_13:
	add.s32 	%r56, %r56, %r8;
	setp.lt.s32 	%p11, %r56, %r12;
	@%p11 bra 	$L__BB0_8;
$L__BB0_14:
	bar.sync 	0;
	add.s32 	%r55, %r55, 1;
	setp.lt.s32 	%p12, %r55, %r9;
	@%p12 bra 	$L__BB0_6;
$L__BB0_15:
	add.s32 	%r54, %r54, %r10;
	setp.lt.s32 	%p13, %r54, %r2;
	@%p13 bra 	$L__BB0_4;
$L__BB0_16:
	mov.u32 	%r52, %nctaid.x;
	add.s32 	%r53, %r53, %r52;
	setp.lt.s32 	%p14, %r53, %r1;
	@%p14 bra 	$L__BB0_2;
$L__BB0_17:
	ret;

}


// ===== COMPILED SASS (sm_100) =====

	.target	sm_100

	.elftype	@"ET_EXEC"


//--------------------- .note.nv.tkinfo           --------------------------
	.section	.note.nv.tkinfo,"",@"SHT_NOTE"
	.sectionflags	@"SHF_NOTE_NV_TKINFO"
	.tkinfo
        /*0018*/ 	.word	0x00000002
        /*0030*/ 	.string	""
        /*0030*/ 	.string	"ptxas"
        /*0030*/ 	.string	"Cuda compilation tools, release 13.0, V13.0.88"
        /*0030*/ 	.string	"Build cuda_13.0.r13.0/compiler.36424714_0"
        /*0030*/ 	.string	"-arch sm_100 -m 64 "



//--------------------- .note.nv.cuinfo           --------------------------
	.section	.note.nv.cuinfo,"",@"SHT_NOTE"
	.sectionflags	@"SHF_NOTE_NV_CUINFO"
        /*0018*/ 	.short	0x0002
        /*001a*/ 	.short	0x0064
        /*001c*/ 	.short	0x0082
	.zero		2


//--------------------- .nv.info                  --------------------------
	.section	.nv.info,"",@"SHT_CUDA_INFO"
	.align	4


	//----- nvinfo : EIATTR_REGCOUNT
	.align		4
        /*0000*/ 	.byte	0x04, 0x2f
        /*0002*/ 	.short	(.L_1 - .L_0)
	.align		4
.L_0:
        /*0004*/ 	.word	index@(_Z8cal_cudaPiiiiiiiii)
        /*0008*/ 	.word	0x0000001c


	//----- nvinfo : EIATTR_FRAME_SIZE
	.align		4
.L_1:
        /*000c*/ 	.byte	0x04, 0x11
        /*000e*/ 	.short	(.L_3 - .L_2)
	.align		4
.L_2:
        /*0010*/ 	.word	index@(_Z8cal_cudaPiiiiiiiii)
        /*0014*/ 	.word	0x00000000


	//----- nvinfo : EIATTR_MIN_STACK_SIZE
	.align		4
.L_3:
        /*0018*/ 	.byte	0x04, 0x12
        /*001a*/ 	.short	(.L_5 - .L_4)
	.align		4
.L_4:
        /*001c*/ 	.word	index@(_Z8cal_cudaPiiiiiiiii)
        /*0020*/ 	.word	0x00000000
.L_5:


//--------------------- .nv.compat                --------------------------
	.section	.nv.compat,"",@"SHT_CUDA_COMPAT_INFO"
	.align	4
        /*0000*/ 	.byte	0x02, 0x09, 0x00, 0x00, 0x02, 0x02, 0x01, 0x00, 0x02, 0x05, 0x05, 0x00, 0x03, 0x07, 0x01, 0x01
        /*0010*/ 	.byte	0x02, 0x03, 0x00, 0x00, 0x02, 0x06, 0x01, 0x00, 0x04, 0x0b, 0x08, 0x00, 0x09, 0x00, 0x00, 0x00
        /*0020*/ 	.byte	0x00, 0x00, 0x00, 0x00


//--------------------- .nv.info._Z8cal_cudaPiiiiiiiii --------------------------
	.section	.nv.info._Z8cal_cudaPiiiiiiiii,"",@"SHT_CUDA_INFO"
	.sectionflags	@""
	.align	4


	//----- nvinfo : EIATTR_CUDA_API_VERSION
	.align		4
        /*0000*/ 	.byte	0x04, 0x37
        /*0002*/ 	.short	(.L_7 - .L_6)
.L_6:
        /*0004*/ 	.word	0x00000082


	//----- nvinfo : EIATTR_KPARAM_INFO
	.align		4
.L_7:
        /*0008*/ 	.byte	0x04, 0x17
        /*000a*/ 	.short	(.L_9 - .L_8)
.L_8:
        /*000c*/ 	.word	0x00000000
        /*0010*/ 	.short	0x0008
        /*0012*/ 	.short	0x0024
        /*0014*/ 	.byte	0x00, 0xf0, 0x11, 0x00


	//----- nvinfo : EIATTR_KPARAM_INFO
	.align		4
.L_9:
        /*0018*/ 	.byte	0x04, 0x17
        /*001a*/ 	.short	(.L_11 - .L_10)
.L_10:
        /*001c*/ 	.word	0x00000000
        /*0020*/ 	.short	0x0007
        /*0022*/ 	.short	0x0020
        /*0024*/ 	.byte	0x00, 0xf0, 0x11, 0x00


	//----- nvinfo : EIATTR_KPARAM_INFO
	.align		4
.L_11:
        /*0028*/ 	.byte	0x04, 0x17
        /*002a*/ 	.short	(.L_13 - .L_12)
.L_12:
        /*002c*/ 	.word	0x00000000
        /*0030*/ 	.short	0x0006
        /*0032*/ 	.short	0x001c
        /*0034*/ 	.byte	0x00, 0xf0, 0x11, 0x00


	//----- nvinfo : EIATTR_KPARAM_INFO
	.align		4
.L_13:
        /*0038*/ 	.byte	0x04, 0x17
        /*003a*/ 	.short	(.L_15 - .L_14)
.L_14:
        /*003c*/ 	.word	0x00000000
        /*0040*/ 	.short	0x0005
        /*0042*/ 	.short	0x0018
        /*0044*/ 	.byte	0x00, 0xf0, 0x11, 0x00


	//----- nvinfo : EIATTR_KPARAM_INFO
	.align		4
.L_15:
        /*0048*/ 	.byte	0x04, 0x17
        /*004a*/ 	.short	(.L_17 - .L_16)
.L_16:
        /*004c*/ 	.word	0x00000000
        /*0050*/ 	.short	0x0004
        /*0052*/ 	.short	0x0014
        /*0054*/ 	.byte	0x00, 0xf0, 0x11, 0x00


	//----- nvinfo : EIATTR_KPARAM_INFO
	.align		4
.L_17:
        /*0058*/ 	.byte	0x04, 0x17
        /*005a*/ 	.short	(.L_19 - .L_18)
.L_18:
        /*005c*/ 	.word	0x00000000
        /*0060*/ 	.short	0x0003
        /*0062*/ 	.short	0x0010
        /*0064*/ 	.byte	0x00, 0xf0, 0x11, 0x00


	//----- nvinfo : EIATTR_KPARAM_INFO
	.align		4
.L_19:
        /*0068*/ 	.byte	0x04, 0x17
        /*006a*/ 	.short	(.L_21 - .L_20)
.L_20:
        /*006c*/ 	.word	0x00000000
        /*0070*/ 	.short	0x0002
        /*0072*/ 	.short	0x000c
        /*0074*/ 	.byte	0x00, 0xf0, 0x11, 0x00


	//----- nvinfo : EIATTR_KPARAM_INFO
	.align		4
.L_21:
        /*0078*/ 	.byte	0x04, 0x17
        /*007a*/ 	.short	(.L_23 - .L_22)
.L_22:
        /*007c*/ 	.word	0x00000000
        /*0080*/ 	.short	0x0001
        /*0082*/ 	.short	0x0008
        /*0084*/ 	.byte	0x00, 0xf0, 0x11, 0x00


	//----- nvinfo : EIATTR_KPARAM_INFO
	.align		4
.L_23:
        /*0088*/ 	.byte	0x04, 0x17
        /*008a*/ 	.short	(.L_25 - .L_24)
.L_24:
        /*008c*/ 	.word	0x00000000
        /*0090*/ 	.short	0x0000
        /*0092*/ 	.short	0x0000
        /*0094*/ 	.byte	0x00, 0xf5, 0x21, 0x00


	//----- nvinfo : EIATTR_SPARSE_MMA_MASK
	.align		4
.L_25:
        /*0098*/ 	.byte	0x03, 0x50
        /*009a*/ 	.short	0x0000


	//----- nvinfo : EIATTR_MAXREG_COUNT
	.align		4
        /*009c*/ 	.byte	0x03, 0x1b
        /*009e*/ 	.short	0x00ff


	//----- nvinfo : EIATTR_NUM_BARRIERS
	.align		4
        /*00a0*/ 	.byte	0x02, 0x4c
        /*00a2*/ 	.byte	0x01
	.zero		1


	//----- nvinfo : EIATTR_MERCURY_ISA_VERSION
	.align		4
        /*00a4*/ 	.byte	0x03, 0x5f
        /*00a6*/ 	.short	0x0101


	//----- nvinfo : EIATTR_VRC_CTA_INIT_COUNT
	.align		4
        /*00a8*/ 	.byte	0x02, 0x4a
	.zero		1
	.zero		1


	//----- nvinfo : EIATTR_EXIT_INSTR_OFFSETS
	.align		4
        /*00ac*/ 	.byte	0x04, 0x1c
        /*00ae*/ 	.short	(.L_27 - .L_26)


	//   ....[0]....
.L_26:
        /*00b0*/ 	.word	0x00000070


	//   ....[1]....
        /*00b4*/ 	.word	0x00000570


	//----- nvinfo : EIATTR_CRS_STACK_SIZE
	.align		4
.L_27:
        /*00b8*/ 	.byte	0x04, 0x1e
        /*00ba*/ 	.short	(.L_29 - .L_28)
.L_28:
        /*00bc*/ 	.word	0x00000000


	//----- nvinfo : EIATTR_CBANK_PARAM_SIZE
	.align		4
.L_29:
        /*00c0*/ 	.byte	0x03, 0x19
        /*00c2*/ 	.short	0x0028


	//----- nvinfo : EIATTR_PARAM_CBANK
	.align		4
        /*00c4*/ 	.byte	0x04, 0x0a
        /*00c6*/ 	.short	(.L_31 - .L_30)
	.align		4
.L_30:
        /*00c8*/ 	.word	index@(.nv.constant0._Z8cal_cudaPiiiiiiiii)
        /*00cc*/ 	.short	0x0380
        /*00ce*/ 	.short	0x0028


	//----- nvinfo : EIATTR_SW_WAR
	.align		4
.L_31:
        /*00d0*/ 	.byte	0x04, 0x36
        /*00d2*/ 	.short	(.L_33 - .L_32)
.L_32:
        /*00d4*/ 	.word	0x00000008
.L_33:


//--------------------- .nv.callgraph             --------------------------
	.section	.nv.callgraph,"",@"SHT_CUDA_CALLGRAPH"
	.align	4
	.sectionentsize	8
	.align		4
        /*0000*/ 	.word	0x00000000
	.align		4
        /*0004*/ 	.word	0xffffffff
	.align		4
        /*0008*/ 	.word	0x00000000
	.align		4
        /*000c*/ 	.word	0xfffffffe
	.align		4
        /*0010*/ 	.word	0x00000000
	.align		4
        /*0014*/ 	.word	0xfffffffd
	.align		4
        /*0018*/ 	.word	0x00000000
	.align		4
        /*001c*/ 	.word	0xfffffffc


//--------------------- .text._Z8cal_cudaPiiiiiiiii --------------------------
	.section	.text._Z8cal_cudaPiiiiiiiii,"ax",@progbits
	.align	128
        .global         _Z8cal_cudaPiiiiiiiii
        .type           _Z8cal_cudaPiiiiiiiii,@function
        .size           _Z8cal_cudaPiiiiiiiii,(.L_x_12 - _Z8cal_cudaPiiiiiiiii)
        .other          _Z8cal_cudaPiiiiiiiii,@"STO_CUDA_ENTRY STV_DEFAULT"
_Z8cal_cudaPiiiiiiiii:
.text._Z8cal_cudaPiiiiiiiii:
[----:B------:R-:W-:Y:S01]  /*0000*/  LDC R1, c[0x0][0x37c] ;  /* 0x0000df00ff017b82 */ /* 0x000fe20000000800 */
[----:B------:R-:W0:Y:S01]  /*0010*/  S2R R12, SR_CTAID.X ;  /* 0x00000000000c7919 */ /* 0x000e220000002500 */
[----:B------:R-:W1:Y:S01]  /*0020*/  LDCU UR4, c[0x0][0x3a4] ;  /* 0x00007480ff0477ac */ /* 0x000e620008000800 */
[----:B------:R-:W1:Y:S02]  /*0030*/  LDCU UR5, c[0x0][0x398] ;  /* 0x00007300ff0577ac */ /* 0x000e640008000800 */
[----:B-1----:R-:W-:Y:S02]  /*0040*/  UIADD3 UR4, UPT, UPT, UR4, UR5, URZ ;  /* 0x0000000504047290 */ /* 0x002fe4000fffe0ff */
[----:B0-----:R-:W-:-:S05]  /*0050*/  VIADD R12, R12, UR5 ;  /* 0x000000050c0c7c36 */ /* 0x001fca0008000000 */
[----:B------:R-:W-:-:S13]  /*0060*/  ISETP.GE.AND P0, PT, R12, UR4, PT ;  /* 0x000000040c007c0c */ /* 0x000fda000bf06270 */
[----:B------:R-:W-:Y:S05]  /*0070*/  @P0 EXIT ;  /* 0x000000000000094d */ /* 0x000fea0003800000 */
[----:B------:R-:W0:Y:S01]  /*0080*/  LDC.64 R10, c[0x0][0x390] ;  /* 0x0000e400ff0a7b82 */ /* 0x000e220000000a00 */
[----:B------:R-:W1:Y:S01]  /*0090*/  LDCU UR8, c[0x0][0x388] ;  /* 0x00007100ff0877ac */ /* 0x000e620008000800 */
[----:B------:R-:W2:Y:S01]  /*00a0*/  S2R R0, SR_TID.Y ;  /* 0x0000000000007919 */ /* 0x000ea20000002200 */
[----:B------:R-:W3:Y:S05]  /*00b0*/  LDCU UR7, c[0x0][0x39c] ;  /* 0x00007380ff0777ac */ /* 0x000eea0008000800 */
[----:B------:R-:W3:Y:S01]  /*00c0*/  S2UR UR5, SR_CTAID.Y ;  /* 0x00000000000579c3 */ /* 0x000ee20000002600 */
[----:B------:R-:W4:Y:S01]  /*00d0*/  LDCU UR6, c[0x0][0x3a0] ;  /* 0x00007400ff0677ac */ /* 0x000f220008000800 */
[----:B------:R-:W0:Y:S01]  /*00e0*/  LDCU UR9, c[0x0][0x364] ;  /* 0x00006c80ff0977ac */ /* 0x000e220008000800 */
[----:B------:R-:W0:Y:S01]  /*00f0*/  LDCU UR10, c[0x0][0x360] ;  /* 0x00006c00ff0a77ac */ /* 0x000e220008000800 */
[----:B------:R-:W0:Y:S02]  /*0100*/  LDCU.64 UR12, c[0x0][0x358] ;  /* 0x00006b00ff0c77ac */ /* 0x000e240008000a00 */
[----:B0-----:R-:W-:Y:S01]  /*0110*/  IMAD R11, R11, R10, RZ ;  /* 0x0000000a0b0b7224 */ /* 0x001fe200078e02ff */
[----:B------:R-:W0:Y:S04]  /*0120*/  LDCU UR11, c[0x0][0x374] ;  /* 0x00006e80ff0b77ac */ /* 0x000e280008000800 */
[----:B-1----:R-:W-:Y:S01]  /*0130*/  ISETP.GE.AND P0, PT, R11, UR8, PT ;  /* 0x000000080b007c0c */ /* 0x002fe2000bf06270 */
[----:B---3--:R-:W-:-:S03]  /*0140*/  UIADD3 UR5, UPT, UPT, UR5, UR7, URZ ;  /* 0x0000000705057290 */ /* 0x008fc6000fffe0ff */
[----:B------:R-:W-:Y:S01]  /*0150*/  ISETP.GT.AND P0, PT, R10, RZ, !P0 ;  /* 0x000000ff0a00720c */ /* 0x000fe20004704270 */
[----:B----4-:R-:W-:Y:S01]  /*0160*/  UIADD3 UR7, UPT, UPT, UR7, UR6, URZ ;  /* 0x0000000607077290 */ /* 0x010fe2000fffe0ff */
[----:B--2---:R-:W-:-:S11]  /*0170*/  VIADDMNMX R10, R11, R10, UR8, PT ;  /* 0x000000080b0a7e46 */ /* 0x004fd6000b80010a */
.L_x_10:
[----:B------:R-:W-:-:S09]  /*0180*/  UISETP.GE.AND UP0, UPT, UR5, UR7, UPT ;  /* 0x000000070500728c */ /* 0x000fd2000bf06270 */
[----:B------:R-:W-:Y:S05]  /*0190*/  BRA.U UP0, `(.L_x_0) ;  /* 0x0000000100e47547 */ /* 0x000fea000b800000 */
[----:B------:R-:W1:Y:S01]  /*01a0*/  S2R R13, SR_TID.X ;  /* 0x00000000000d7919 */ /* 0x000e620000002100 */
[----:B------:R-:W2:Y:S01]  /*01b0*/  LDC R3, c[0x0][0x390] ;  /* 0x0000e400ff037b82 */ /* 0x000ea20000000800 */
[----:B------:R-:W3:Y:S01]  /*01c0*/  LDCU UR6, c[0x0][0x388] ;  /* 0x00007100ff0677ac */ /* 0x000ee20008000800 */
[----:B--2---:R-:W-:-:S05]  /*01d0*/  IMAD R14, R12, R3, R3 ;  /* 0x000000030c0e7224 */ /* 0x004fca00078e0203 */
[----:B---3--:R-:W-:Y:S01]  /*01e0*/  VIMNMX R14, PT, PT, R14, UR6, PT ;  /* 0x000000060e0e7c48 */ /* 0x008fe2000bfe0100 */
[----:B------:R-:W-:Y:S01]  /*01f0*/  UMOV UR6, UR5 ;  /* 0x0000000500067c82 */ /* 0x000fe20008000000 */
[----:B-1----:R-:W-:-:S07]  /*0200*/  IMAD R13, R12, R3, R13 ;  /* 0x000000030c0d7224 */ /* 0x002fce00078e020d */
.L_x_9:
[----:B------:R-:W1:Y:S01]  /*0210*/  LDC R3, c[0x0][0x390] ;  /* 0x0000e400ff037b82 */ /* 0x000e620000000800 */
[----:B------:R-:W2:Y:S01]  /*0220*/  LDCU UR14, c[0x0][0x388] ;  /* 0x00007100ff0e77ac */ /* 0x000ea20008000800 */
[----:B------:R-:W-:Y:S01]  /*0230*/  UMOV UR8, UR6 ;  /* 0x0000000600087c82 */ /* 0x000fe20008000000 */
[----:B-1----:R-:W-:Y:S01]  /*0240*/  IMAD R15, R3, UR6, R3 ;  /* 0x00000006030f7c24 */ /* 0x002fe2000f8e0203 */
[----:B0-----:R-:W-:-:S04]  /*0250*/  UIADD3 UR6, UPT, UPT, UR11, UR6, URZ ;  /* 0x000000060b067290 */ /* 0x001fc8000fffe0ff */
[----:B------:R-:W-:Y:S01]  /*0260*/  UISETP.GE.AND UP0, UPT, UR6, UR7, UPT ;  /* 0x000000070600728c */ /* 0x000fe2000bf06270 */
[----:B--2---:R-:W-:Y:S01]  /*0270*/  VIMNMX R15, PT, PT, R15, UR14, PT ;  /* 0x0000000e0f0f7c48 */ /* 0x004fe2000bfe0100 */
[----:B------:R-:W-:Y:S09]  /*0280*/  @!P0 BRA `(.L_x_1) ;  /* 0x0000000000a48947 */ /* 0x000ff20003800000 */
[----:B------:R-:W-:Y:S02]  /*0290*/  IMAD R24, R3, UR8, R0 ;  /* 0x0000000803187c24 */ /* 0x000fe4000f8e0200 */
[----:B------:R-:W-:-:S07]  /*02a0*/  IMAD.MOV.U32 R17, RZ, RZ, R11 ;  /* 0x000000ffff117224 */ /* 0x000fce00078e000b */
.L_x_8:
[----:B------:R-:W-:Y:S01]  /*02b0*/  ISETP.GE.AND P1, PT, R13, R14, PT ;  /* 0x0000000e0d00720c */ /* 0x000fe20003f26270 */
[----:B------:R-:W-:-:S12]  /*02c0*/  BSSY.RECONVERGENT B0, `(.L_x_2) ;  /* 0x0000021000007945 */ /* 0x000fd80003800200 */
[----:B------:R-:W-:Y:S05]  /*02d0*/  @P1 BRA `(.L_x_3) ;  /* 0x00000000007c1947 */ /* 0x000fea0003800000 */
[----:B------:R-:W0:Y:S01]  /*02e0*/  LDCU UR8, c[0x0][0x388] ;  /* 0x00007100ff0877ac */ /* 0x000e220008000800 */
[----:B------:R-:W-:Y:S01]  /*02f0*/  MOV R16, R13 ;  /* 0x0000000d00107202 */ /* 0x000fe20000000f00 */
[----:B0-----:R-:W-:-:S07]  /*0300*/  IMAD R23, R17, UR8, R24 ;  /* 0x0000000811177c24 */ /* 0x001fce000f8e0218 */
.L_x_7:
[----:B------:R-:W-:Y:S01]  /*0310*/  ISETP.GE.AND P1, PT, R24, R15, PT ;  /* 0x0000000f1800720c */ /* 0x000fe20003f26270 */
[----:B------:R-:W-:-:S12]  /*0320*/  BSSY.RECONVERGENT B1, `(.L_x_4) ;  /* 0x0000017000017945 */ /* 0x000fd80003800200 */
[----:B------:R-:W-:Y:S05]  /*0330*/  @P1 BRA `(.L_x_5) ;  /* 0x0000000000541947 */ /* 0x000fea0003800000 */
[----:B------:R-:W0:Y:S01]  /*0340*/  LDC.64 R4, c[0x0][0x380] ;  /* 0x0000e000ff047b82 */ /* 0x000e220000000a00 */
[----:B------:R-:W1:Y:S01]  /*0350*/  LDCU UR8, c[0x0][0x388] ;  /* 0x00007100ff0877ac */ /* 0x000e620008000800 */
[----:B------:R-:W-:Y:S01]  /*0360*/  IMAD.MOV.U32 R21, RZ, RZ, R23 ;  /* 0x000000ffff157224 */ /* 0x000fe200078e0017 */
[----:B------:R-:W-:-:S05]  /*0370*/  MOV R18, R24 ;  /* 0x0000001800127202 */ /* 0x000fca0000000f00 */
[----:B------:R-:W2:Y:S01]  /*0380*/  LDC.64 R2, c[0x0][0x380] ;  /* 0x0000e000ff027b82 */ /* 0x000ea20000000a00 */
[C---:B-1----:R-:W-:Y:S02]  /*0390*/  IMAD R7, R16.reuse, UR8, R17 ;  /* 0x0000000810077c24 */ /* 0x042fe4000f8e0211 */
[----:B------:R-:W-:Y:S02]  /*03a0*/  IMAD R19, R16, UR8, R24 ;  /* 0x0000000810137c24 */ /* 0x000fe4000f8e0218 */
[----:B0-----:R-:W-:-:S07]  /*03b0*/  IMAD.WIDE R4, R7, 0x4, R4 ;  /* 0x0000000407047825 */ /* 0x001fce00078e0204 */
.L_x_6:
[--C-:B--2---:R-:W-:Y:S01]  /*03c0*/  IMAD.WIDE R6, R21, 0x4, R2.reuse ;  /* 0x0000000415067825 */ /* 0x104fe200078e0202 */
[----:B------:R-:W2:Y:S03]  /*03d0*/  LDG.E R20, desc[UR12][R4.64] ;  /* 0x0000000c04147981 */ /* 0x000ea6000c1e1900 */
[C---:B------:R-:W-:Y:S02]  /*03e0*/  IMAD.WIDE R8, R19.reuse, 0x4, R2 ;  /* 0x0000000413087825 */ /* 0x040fe400078e0202 */
[----:B------:R-:W2:Y:S04]  /*03f0*/  LDG.E R7, desc[UR12][R6.64] ;  /* 0x0000000c06077981 */ /* 0x000ea8000c1e1900 */
[----:B------:R-:W3:Y:S01]  /*0400*/  LDG.E R22, desc[UR12][R8.64] ;  /* 0x0000000c08167981 */ /* 0x000ee2000c1e1900 */
[----:B------:R-:W-:Y:S01]  /*0410*/  IADD3 R18, PT, PT, R18, UR9, RZ ;  /* 0x0000000912127c10 */ /* 0x000fe2000fffe0ff */
[----:B------:R-:W-:Y:S01]  /*0420*/  VIADD R19, R19, UR9 ;  /* 0x0000000913137c36 */ /* 0x000fe20008000000 */
[----:B------:R-:W-:Y:S01]  /*0430*/  IADD3 R21, PT, PT, R21, UR9, RZ ;  /* 0x0000000915157c10 */ /* 0x000fe2000fffe0ff */
[----:B--2---:R-:W-:-:S05]  /*0440*/  IMAD.IADD R25, R20, 0x1, R7 ;  /* 0x0000000114197824 */ /* 0x004fca00078e0207 */
[----:B---3--:R-:W-:-:S13]  /*0450*/  ISETP.GE.AND P1, PT, R25, R22, PT ;  /* 0x000000161900720c */ /* 0x008fda0003f26270 */
[----:B------:R0:W-:Y:S01]  /*0460*/  @!P1 STG.E desc[UR12][R8.64], R25 ;  /* 0x0000001908009986 */ /* 0x0001e2000c10190c */
[----:B------:R-:W-:-:S13]  /*0470*/  ISETP.GE.AND P1, PT, R18, R15, PT ;  /* 0x0000000f1200720c */ /* 0x000fda0003f26270 */
[----:B0-----:R-:W-:Y:S05]  /*0480*/  @!P1 BRA `(.L_x_6) ;  /* 0xfffffffc00cc9947 */ /* 0x001fea000383ffff */
.L_x_5:
[----:B------:R-:W-:Y:S05]  /*0490*/  BSYNC.RECONVERGENT B1 ;  /* 0x0000000000017941 */ /* 0x000fea0003800200 */
.L_x_4:
[----:B------:R-:W-:-:S05]  /*04a0*/  VIADD R16, R16, UR10 ;  /* 0x0000000a10107c36 */ /* 0x000fca0008000000 */
[----:B------:R-:W-:-:S13]  /*04b0*/  ISETP.GE.AND P1, PT, R16, R14, PT ;  /* 0x0000000e1000720c */ /* 0x000fda0003f26270 */
[----:B------:R-:W-:Y:S05]  /*04c0*/  @!P1 BRA `(.L_x_7) ;  /* 0xfffffffc00909947 */ /* 0x000fea000383ffff */
.L_x_3:
[----:B------:R-:W-:Y:S05]  /*04d0*/  BSYNC.RECONVERGENT B0 ;  /* 0x0000000000007941 */ /* 0x000fea0003800200 */
.L_x_2:
[----:B------:R-:W-:Y:S01]  /*04e0*/  IADD3 R17, PT, PT, R17, 0x1, RZ ;  /* 0x0000000111117810 */ /* 0x000fe20007ffe0ff */
[----:B------:R-:W-:Y:S03]  /*04f0*/  BAR.SYNC.DEFER_BLOCKING 0x0 ;  /* 0x0000000000007b1d */ /* 0x000fe60000010000 */
[----:B------:R-:W-:-:S13]  /*0500*/  ISETP.GE.AND P1, PT, R17, R10, PT ;  /* 0x0000000a1100720c */ /* 0x000fda0003f26270 */
[----:B------:R-:W-:Y:S05]  /*0510*/  @!P1 BRA `(.L_x_8) ;  /* 0xfffffffc00649947 */ /* 0x000fea000383ffff */
.L_x_1:
[----:B------:R-:W-:Y:S05]  /*0520*/  BRA.U !UP0, `(.L_x_9) ;  /* 0xfffffffd08387547 */ /* 0x000fea000b83ffff */
.L_x_0:
[----:B------:R-:W1:Y:S02]  /*0530*/  LDC R3, c[0x0][0x370] ;  /* 0x0000dc00ff037b82 */ /* 0x000e640000000800 */
[----:B-1----:R-:W-:-:S05]  /*0540*/  IMAD.IADD R12, R3, 0x1, R12 ;  /* 0x00000001030c7824 */ /* 0x002fca00078e020c */
[----:B------:R-:W-:-:S13]  /*0550*/  ISETP.GE.AND P1, PT, R12, UR4, PT ;  /* 0x000000040c007c0c */ /* 0x000fda000bf26270 */
[----:B------:R-:W-:Y:S05]  /*0560*/  @!P1 BRA `(.L_x_10) ;  /* 0xfffffffc00049947 */ /* 0x000fea000383ffff */
[----:B0-----:R-:W-:Y:S05]  /*0570*/  EXIT ;  /* 0x000000000000794d */ /* 0x001fea0003800000 */
.L_x_11:
[----:B------:R-:W-:-:S00]  /*0580*/  BRA `(.L_x_11) ;  /* 0xfffffffc00fc7947 */ /* 0x000fc0000383ffff */
[----:B------:R-:W-:-:S00]  /*0590*/  NOP ;  /* 0x0000000000007918 */ /* 0x000fc00000000000 */
        /* <DEDUP_REMOVED lines=14> */
.L_x_12:


//--------------------- .nv.shared.reserved.0     --------------------------
	.section	.nv.shared.reserved.0,"aw",@nobits
	.weak		__nv_reservedSMEM_offset_0_alias
	.size		__nv_reservedSMEM_offset_0_alias, 0, 64
	.other		__nv_reservedSMEM_offset_0_alias,@"STO_CUDA_RESERVED_SHARED STV_DEFAULT"
__nv_reservedSMEM_offset_0_alias:
	.zero		0
	.zero		64


//--------------------- .nv.constant0._Z8cal_cudaPiiiiiiiii --------------------------
	.section	.nv.constant0._Z8cal_cudaPiiiiiiiii,"a",@progbits
	.sectionflags	@""
	.align	4
.nv.constant0._Z8cal_cudaPiiiiiiiii:
	.zero		936


//--------------------- SYMBOLS --------------------------

	.type		.nv.reservedSmem.offset0,@object
	.size		.nv.reservedSmem.offset0,0x4
